	.headerflags	@"EF_CUDA_TEXMODE_UNIFIED EF_CUDA_64BIT_ADDRESS EF_CUDA_ACCELERATORS EF_CUDA_SM90 EF_CUDA_VIRTUAL_SM(EF_CUDA_SM90)"
	.elftype	@"ET_EXEC"


//--------------------- .nv.info                  --------------------------
	.section	.nv.info,"",@"SHT_CUDA_INFO"
	.align	4


	//----- nvinfo : EIATTR_REGCOUNT
	.align		4
        /*0000*/ 	.byte	0x04, 0x2f
        /*0002*/ 	.short	(.L_1 - .L_0)
	.align		4
.L_0:
        /*0004*/ 	.word	index@(triton_poi_fused_convolution_relu_47)
        /*0008*/ 	.word	0x0000000c


	//----- nvinfo : EIATTR_MIN_STACK_SIZE
	.align		4
.L_1:
        /*000c*/ 	.byte	0x04, 0x12
        /*000e*/ 	.short	(.L_3 - .L_2)
	.align		4
.L_2:
        /*0010*/ 	.word	index@(triton_poi_fused_convolution_relu_47)
        /*0014*/ 	.word	0x00000000


	//----- nvinfo : EIATTR_FRAME_SIZE
	.align		4
.L_3:
        /*0018*/ 	.byte	0x04, 0x11
        /*001a*/ 	.short	(.L_5 - .L_4)
	.align		4
.L_4:
        /*001c*/ 	.word	index@(triton_poi_fused_convolution_relu_47)
        /*0020*/ 	.word	0x00000000


	//----- nvinfo : EIATTR_MIN_STACK_SIZE
	.align		4
.L_5:
        /*0024*/ 	.byte	0x04, 0x12
        /*0026*/ 	.short	(.L_7 - .L_6)
	.align		4
.L_6:
        /*0028*/ 	.word	index@(triton_poi_fused_convolution_relu_47)
        /*002c*/ 	.word	0x00000000
.L_7:


//--------------------- .nv.info.triton_poi_fused_convolution_relu_47 --------------------------
	.section	.nv.info.triton_poi_fused_convolution_relu_47,"",@"SHT_CUDA_INFO"
	.sectionflags	@""
	.align	4


	//----- nvinfo : EIATTR_CUDA_API_VERSION
	.align		4
        /*0000*/ 	.byte	0x04, 0x37
        /*0002*/ 	.short	(.L_9 - .L_8)
.L_8:
        /*0004*/ 	.word	0x0000007c


	//----- nvinfo : EIATTR_KPARAM_INFO
	.align		4
.L_9:
        /*0008*/ 	.byte	0x04, 0x17
        /*000a*/ 	.short	(.L_11 - .L_10)
.L_10:
        /*000c*/ 	.word	0x00000000
        /*0010*/ 	.short	0x0002
        /*0012*/ 	.short	0x0010
        /*0014*/ 	.byte	0x00, 0xf0, 0x11, 0x00


	//----- nvinfo : EIATTR_KPARAM_INFO
	.align		4
.L_11:
        /*0018*/ 	.byte	0x04, 0x17
        /*001a*/ 	.short	(.L_13 - .L_12)
.L_12:
        /*001c*/ 	.word	0x00000000
        /*0020*/ 	.short	0x0001
        /*0022*/ 	.short	0x0008
        /*0024*/ 	.byte	0x00, 0xf4, 0x21, 0x00


	//----- nvinfo : EIATTR_KPARAM_INFO
	.align		4
.L_13:
        /*0028*/ 	.byte	0x04, 0x17
        /*002a*/ 	.short	(.L_15 - .L_14)
.L_14:
        /*002c*/ 	.word	0x00000000
        /*0030*/ 	.short	0x0000
        /*0032*/ 	.short	0x0000
        /*0034*/ 	.byte	0x00, 0xf4, 0x21, 0x00


	//----- nvinfo : EIATTR_SPARSE_MMA_MASK
	.align		4
.L_15:
        /*0038*/ 	.byte	0x03, 0x50
        /*003a*/ 	.short	0x0000


	//----- nvinfo : EIATTR_MAXREG_COUNT
	.align		4
        /*003c*/ 	.byte	0x03, 0x1b
        /*003e*/ 	.short	0x00ff


	//----- nvinfo : EIATTR_EXIT_INSTR_OFFSETS
	.align		4
        /*0040*/ 	.byte	0x04, 0x1c
        /*0042*/ 	.short	(.L_17 - .L_16)


	//   ....[0]....
.L_16:
        /*0044*/ 	.word	0x000001a0


	//   ....[1]....
        /*0048*/ 	.word	0x000001c0


	//----- nvinfo : EIATTR_REQNTID
	.align		4
.L_17:
        /*004c*/ 	.byte	0x04, 0x10
        /*004e*/ 	.short	(.L_19 - .L_18)
.L_18:
        /*0050*/ 	.word	0x00000080
        /*0054*/ 	.word	0x00000001
        /*0058*/ 	.word	0x00000001


	//----- nvinfo : EIATTR_CBANK_PARAM_SIZE
	.align		4
.L_19:
        /*005c*/ 	.byte	0x03, 0x19
        /*005e*/ 	.short	0x0014


	//----- nvinfo : EIATTR_PARAM_CBANK
	.align		4
        /*0060*/ 	.byte	0x04, 0x0a
        /*0062*/ 	.short	(.L_21 - .L_20)
	.align		4
.L_20:
        /*0064*/ 	.word	index@(.nv.constant0.triton_poi_fused_convolution_relu_47)
        /*0068*/ 	.short	0x0210
        /*006a*/ 	.short	0x0014


	//----- nvinfo : EIATTR_SW_WAR
	.align		4
.L_21:
        /*006c*/ 	.byte	0x04, 0x36
        /*006e*/ 	.short	(.L_23 - .L_22)
.L_22:
        /*0070*/ 	.word	0x00000008
.L_23:


//--------------------- .nv.callgraph             --------------------------
	.section	.nv.callgraph,"",@"SHT_CUDA_CALLGRAPH"
	.align	4
	.sectionentsize	8
	.align		4
        /*0000*/ 	.word	0x00000000
	.align		4
        /*0004*/ 	.word	0xffffffff
	.align		4
        /*0008*/ 	.word	0x00000000
	.align		4
        /*000c*/ 	.word	0xfffffffe
	.align		4
        /*0010*/ 	.word	0x00000000
	.align		4
        /*0014*/ 	.word	0xfffffffd
	.align		4
        /*0018*/ 	.word	0x00000000
	.align		4
        /*001c*/ 	.word	0xfffffffc


//--------------------- .text.triton_poi_fused_convolution_relu_47 --------------------------
	.section	.text.triton_poi_fused_convolution_relu_47,"ax",@progbits
	.align	128
        .global         triton_poi_fused_convolution_relu_47
        .type           triton_poi_fused_convolution_relu_47,@function
        .size           triton_poi_fused_convolution_relu_47,(.L_x_1 - triton_poi_fused_convolution_relu_47)
        .other          triton_poi_fused_convolution_relu_47,@"STO_CUDA_ENTRY STV_DEFAULT"
triton_poi_fused_convolution_relu_47:
.text.triton_poi_fused_convolution_relu_47:
[----:B------:R-:W0:Y:S02]  /*0000*/  LDC R1, c[0x0][0x28] ;  /* 0x00000a00ff017b82 */ /* 0x000e240000000800 */
[----:B------:R-:W1:Y:S01]  /*0010*/  S2R R0, SR_TID.X ;  /* 0x0000000000007919 */ /* 0x000e620000002100 */
[----:B------:R-:W2:Y:S01]  /*0020*/  LDC.64 R2, c[0x0][0x210] ;  /* 0x00008400ff027b82 */ /* 0x000ea20000000a00 */
[----:B------:R-:W-:Y:S01]  /*0030*/  ULDC.64 UR4, c[0x0][0x208] ;  /* 0x0000820000047ab9 */ /* 0x000fe20000000a00 */
[----:B------:R-:W3:Y:S06]  /*0040*/  S2R R7, SR_CTAID.X ;  /* 0x0000000000077919 */ /* 0x000eec0000002500 */
[----:B------:R-:W4:Y:S01]  /*0050*/  LDC.64 R4, c[0x0][0x218] ;  /* 0x00008600ff047b82 */ /* 0x000f220000000a00 */
[----:B-1----:R-:W-:-:S05]  /*0060*/  IMAD.SHL.U32 R0, R0, 0x2, RZ ;  /* 0x0000000200007824 */ /* 0x002fca00078e00ff */
[----:B------:R-:W-:-:S05]  /*0070*/  LOP3.LUT R0, R0, 0xfe, RZ, 0xc0, !PT ;  /* 0x000000fe00007812 */ /* 0x000fca00078ec0ff */
[----:B---3--:R-:W-:-:S04]  /*0080*/  IMAD R7, R7, 0x100, R0 ;  /* 0x0000010007077824 */ /* 0x008fc800078e0200 */
[C---:B------:R-:W-:Y:S01]  /*0090*/  IMAD.HI R0, R7.reuse, 0x38e38e39, RZ ;  /* 0x38e38e3907007827 */ /* 0x040fe200078e02ff */
[----:B------:R-:W-:-:S03]  /*00a0*/  ISETP.GE.AND P2, PT, R7, 0x120, PT ;  /* 0x000001200700780c */ /* 0x000fc60003f46270 */
[----:B--2---:R-:W-:Y:S01]  /*00b0*/  IMAD.WIDE R2, R7, 0x4, R2 ;  /* 0x0000000407027825 */ /* 0x004fe200078e0202 */
[----:B------:R-:W-:-:S04]  /*00c0*/  SHF.R.U32.HI R9, RZ, 0x1f, R0 ;  /* 0x0000001fff097819 */ /* 0x000fc80000011600 */
[----:B------:R-:W-:-:S05]  /*00d0*/  LEA.HI.SX32 R0, R0, R9, 0x1c ;  /* 0x0000000900007211 */ /* 0x000fca00078fe2ff */
[----:B------:R-:W-:Y:S01]  /*00e0*/  IMAD R9, R0, -0x48, R7 ;  /* 0xffffffb800097824 */ /* 0x000fe200078e0207 */
[----:B------:R-:W-:-:S03]  /*00f0*/  CS2R R6, SRZ ;  /* 0x0000000000067805 */ /* 0x000fc6000001ff00 */
[----:B----4-:R-:W-:Y:S01]  /*0100*/  IMAD.WIDE R4, R9, 0x4, R4 ;  /* 0x0000000409047825 */ /* 0x010fe200078e0204 */
[----:B------:R-:W-:Y:S02]  /*0110*/  CS2R R8, SRZ ;  /* 0x0000000000087805 */ /* 0x000fe4000001ff00 */
[----:B------:R-:W2:Y:S04]  /*0120*/  @!P2 LDG.E.64 R6, desc[UR4][R2.64] ;  /* 0x000000040206a981 */ /* 0x000ea8000c1e1b00 */
[----:B------:R-:W2:Y:S02]  /*0130*/  @!P2 LDG.E.EL.64 R8, desc[UR4][R4.64] ;  /* 0x000000040408a981 */ /* 0x000ea4000c2e1b00 */
[----:B--2---:R-:W-:Y:S01]  /*0140*/  FSETP.GEU.AND P0, PT, R6, -R8, PT ;  /* 0x800000080600720b */ /* 0x004fe20003f0e000 */
[----:B------:R-:W-:Y:S01]  /*0150*/  FADD R6, R8, R6 ;  /* 0x0000000608067221 */ /* 0x000fe20000000000 */
[----:B------:R-:W-:Y:S01]  /*0160*/  FADD R0, R9, R7 ;  /* 0x0000000709007221 */ /* 0x000fe20000000000 */
[----:B------:R-:W-:-:S03]  /*0170*/  FSETP.GEU.AND P1, PT, R7, -R9, PT ;  /* 0x800000090700720b */ /* 0x000fc60003f2e000 */
[----:B------:R-:W-:Y:S02]  /*0180*/  FSEL R6, R6, RZ, P0 ;  /* 0x000000ff06067208 */ /* 0x000fe40000000000 */
[----:B------:R-:W-:Y:S01]  /*0190*/  FSEL R7, R0, RZ, P1 ;  /* 0x000000ff00077208 */ /* 0x000fe20000800000 */
[----:B------:R-:W-:Y:S07]  /*01a0*/  @P2 EXIT ;  /* 0x000000000000294d */ /* 0x000fee0003800000 */
[----:B------:R-:W-:Y:S01]  /*01b0*/  STG.E.64 desc[UR4][R2.64], R6 ;  /* 0x0000000602007986 */ /* 0x000fe2000c101b04 */
[----:B------:R-:W-:Y:S05]  /*01c0*/  EXIT ;  /* 0x000000000000794d */ /* 0x000fea0003800000 */
.L_x_0:
[----:B------:R-:W-:-:S00]  /*01d0*/  BRA `(.L_x_0) ;  /* 0xfffffffc00fc7947 */ /* 0x000fc0000383ffff */
[----:B------:R-:W-:-:S00]  /*01e0*/  NOP ;  /* 0x0000000000007918 */ /* 0x000fc00000000000 */
        /* <DEDUP_REMOVED lines=9> */
.L_x_1:


//--------------------- .nv.constant0.triton_poi_fused_convolution_relu_47 --------------------------
	.section	.nv.constant0.triton_poi_fused_convolution_relu_47,"a",@progbits
	.sectionflags	@""
	.align	4
.nv.constant0.triton_poi_fused_convolution_relu_47:
	.zero		548
